	.headerflags	@"EF_CUDA_TEXMODE_UNIFIED EF_CUDA_64BIT_ADDRESS EF_CUDA_ACCELERATORS EF_CUDA_SM90 EF_CUDA_VIRTUAL_SM(EF_CUDA_SM90)"
	.elftype	@"ET_EXEC"


//--------------------- .nv.info                  --------------------------
	.section	.nv.info,"",@"SHT_CUDA_INFO"
	.align	4


	//----- nvinfo : EIATTR_REGCOUNT
	.align		4
        /*0000*/ 	.byte	0x04, 0x2f
        /*0002*/ 	.short	(.L_3 - .L_2)
	.align		4
.L_2:
        /*0004*/ 	.word	index@(triton_poi_fused__native_batch_norm_legit_no_training_relu_25)
        /*0008*/ 	.word	0x00000016


	//----- nvinfo : EIATTR_MIN_STACK_SIZE
	.align		4
.L_3:
        /*000c*/ 	.byte	0x04, 0x12
        /*000e*/ 	.short	(.L_5 - .L_4)
	.align		4
.L_4:
        /*0010*/ 	.word	index@(triton_poi_fused__native_batch_norm_legit_no_training_relu_25)
        /*0014*/ 	.word	0x00000000


	//----- nvinfo : EIATTR_FRAME_SIZE
	.align		4
.L_5:
        /*0018*/ 	.byte	0x04, 0x11
        /*001a*/ 	.short	(.L_7 - .L_6)
	.align		4
.L_6:
        /*001c*/ 	.word	index@(triton_poi_fused__native_batch_norm_legit_no_training_relu_25)
        /*0020*/ 	.word	0x00000000


	//----- nvinfo : EIATTR_MIN_STACK_SIZE
	.align		4
.L_7:
        /*0024*/ 	.byte	0x04, 0x12
        /*0026*/ 	.short	(.L_9 - .L_8)
	.align		4
.L_8:
        /*0028*/ 	.word	index@(triton_poi_fused__native_batch_norm_legit_no_training_relu_25)
        /*002c*/ 	.word	0x00000000
.L_9:


//--------------------- .nv.info.triton_poi_fused__native_batch_norm_legit_no_training_relu_25 --------------------------
	.section	.nv.info.triton_poi_fused__native_batch_norm_legit_no_training_relu_25,"",@"SHT_CUDA_INFO"
	.sectionflags	@""
	.align	4


	//----- nvinfo : EIATTR_CUDA_API_VERSION
	.align		4
        /*0000*/ 	.byte	0x04, 0x37
        /*0002*/ 	.short	(.L_11 - .L_10)
.L_10:
        /*0004*/ 	.word	0x0000007c


	//----- nvinfo : EIATTR_KPARAM_INFO
	.align		4
.L_11:
        /*0008*/ 	.byte	0x04, 0x17
        /*000a*/ 	.short	(.L_13 - .L_12)
.L_12:
        /*000c*/ 	.word	0x00000000
        /*0010*/ 	.short	0x0006
        /*0012*/ 	.short	0x0030
        /*0014*/ 	.byte	0x00, 0xf0, 0x11, 0x00


	//----- nvinfo : EIATTR_KPARAM_INFO
	.align		4
.L_13:
        /*0018*/ 	.byte	0x04, 0x17
        /*001a*/ 	.short	(.L_15 - .L_14)
.L_14:
        /*001c*/ 	.word	0x00000000
        /*0020*/ 	.short	0x0005
        /*0022*/ 	.short	0x0028
        /*0024*/ 	.byte	0x00, 0xf4, 0x21, 0x00


	//----- nvinfo : EIATTR_KPARAM_INFO
	.align		4
.L_15:
        /*0028*/ 	.byte	0x04, 0x17
        /*002a*/ 	.short	(.L_17 - .L_16)
.L_16:
        /*002c*/ 	.word	0x00000000
        /*0030*/ 	.short	0x0004
        /*0032*/ 	.short	0x0020
        /*0034*/ 	.byte	0x00, 0xf4, 0x21, 0x00


	//----- nvinfo : EIATTR_KPARAM_INFO
	.align		4
.L_17:
        /*0038*/ 	.byte	0x04, 0x17
        /*003a*/ 	.short	(.L_19 - .L_18)
.L_18:
        /*003c*/ 	.word	0x00000000
        /*0040*/ 	.short	0x0003
        /*0042*/ 	.short	0x0018
        /*0044*/ 	.byte	0x00, 0xf4, 0x21, 0x00


	//----- nvinfo : EIATTR_KPARAM_INFO
	.align		4
.L_19:
        /*0048*/ 	.byte	0x04, 0x17
        /*004a*/ 	.short	(.L_21 - .L_20)
.L_20:
        /*004c*/ 	.word	0x00000000
        /*0050*/ 	.short	0x0002
        /*0052*/ 	.short	0x0010
        /*0054*/ 	.byte	0x00, 0xf4, 0x21, 0x00


	//----- nvinfo : EIATTR_KPARAM_INFO
	.align		4
.L_21:
        /*0058*/ 	.byte	0x04, 0x17
        /*005a*/ 	.short	(.L_23 - .L_22)
.L_22:
        /*005c*/ 	.word	0x00000000
        /*0060*/ 	.short	0x0001
        /*0062*/ 	.short	0x0008
        /*0064*/ 	.byte	0x00, 0xf4, 0x21, 0x00


	//----- nvinfo : EIATTR_KPARAM_INFO
	.align		4
.L_23:
        /*0068*/ 	.byte	0x04, 0x17
        /*006a*/ 	.short	(.L_25 - .L_24)
.L_24:
        /*006c*/ 	.word	0x00000000
        /*0070*/ 	.short	0x0000
        /*0072*/ 	.short	0x0000
        /*0074*/ 	.byte	0x00, 0xf4, 0x21, 0x00


	//----- nvinfo : EIATTR_SPARSE_MMA_MASK
	.align		4
.L_25:
        /*0078*/ 	.byte	0x03, 0x50
        /*007a*/ 	.short	0x0000


	//----- nvinfo : EIATTR_MAXREG_COUNT
	.align		4
        /*007c*/ 	.byte	0x03, 0x1b
        /*007e*/ 	.short	0x00ff


	//----- nvinfo : EIATTR_EXIT_INSTR_OFFSETS
	.align		4
        /*0080*/ 	.byte	0x04, 0x1c
        /*0082*/ 	.short	(.L_27 - .L_26)


	//   ....[0]....
.L_26:
        /*0084*/ 	.word	0x000004e0


	//   ....[1]....
        /*0088*/ 	.word	0x00000500


	//----- nvinfo : EIATTR_REQNTID
	.align		4
.L_27:
        /*008c*/ 	.byte	0x04, 0x10
        /*008e*/ 	.short	(.L_29 - .L_28)
.L_28:
        /*0090*/ 	.word	0x00000080
        /*0094*/ 	.word	0x00000001
        /*0098*/ 	.word	0x00000001


	//----- nvinfo : EIATTR_CBANK_PARAM_SIZE
	.align		4
.L_29:
        /*009c*/ 	.byte	0x03, 0x19
        /*009e*/ 	.short	0x0034


	//----- nvinfo : EIATTR_PARAM_CBANK
	.align		4
        /*00a0*/ 	.byte	0x04, 0x0a
        /*00a2*/ 	.short	(.L_31 - .L_30)
	.align		4
.L_30:
        /*00a4*/ 	.word	index@(.nv.constant0.triton_poi_fused__native_batch_norm_legit_no_training_relu_25)
        /*00a8*/ 	.short	0x0210
        /*00aa*/ 	.short	0x0034


	//----- nvinfo : EIATTR_SW_WAR
	.align		4
.L_31:
        /*00ac*/ 	.byte	0x04, 0x36
        /*00ae*/ 	.short	(.L_33 - .L_32)
.L_32:
        /*00b0*/ 	.word	0x00000008
.L_33:


//--------------------- .nv.callgraph             --------------------------
	.section	.nv.callgraph,"",@"SHT_CUDA_CALLGRAPH"
	.align	4
	.sectionentsize	8
	.align		4
        /*0000*/ 	.word	0x00000000
	.align		4
        /*0004*/ 	.word	0xffffffff
	.align		4
        /*0008*/ 	.word	0x00000000
	.align		4
        /*000c*/ 	.word	0xfffffffe
	.align		4
        /*0010*/ 	.word	0x00000000
	.align		4
        /*0014*/ 	.word	0xfffffffd
	.align		4
        /*0018*/ 	.word	0x00000000
	.align		4
        /*001c*/ 	.word	0xfffffffc


//--------------------- .nv.constant4             --------------------------
	.section	.nv.constant4,"a",@progbits
	.align	8
	.align		8
.nv.constant4:
        /*0000*/ 	.dword	_$_str
	.align		8
        /*0008*/ 	.dword	_$_str_$_2


//--------------------- .text.triton_poi_fused__native_batch_norm_legit_no_training_relu_25 --------------------------
	.section	.text.triton_poi_fused__native_batch_norm_legit_no_training_relu_25,"ax",@progbits
	.align	128
        .global         triton_poi_fused__native_batch_norm_legit_no_training_relu_25
        .type           triton_poi_fused__native_batch_norm_legit_no_training_relu_25,@function
        .size           triton_poi_fused__native_batch_norm_legit_no_training_relu_25,(.L_x_1 - triton_poi_fused__native_batch_norm_legit_no_training_relu_25)
        .other          triton_poi_fused__native_batch_norm_legit_no_training_relu_25,@"STO_CUDA_ENTRY STV_DEFAULT"
triton_poi_fused__native_batch_norm_legit_no_training_relu_25:
.text.triton_poi_fused__native_batch_norm_legit_no_training_relu_25:
[----:B------:R-:W0:Y:S01]  /*0000*/  LDC R1, c[0x0][0x28] ;  /* 0x00000a00ff017b82 */ /* 0x000e220000000800 */
[----:B------:R-:W1:Y:S07]  /*0010*/  S2R R0, SR_TID.X ;  /* 0x0000000000007919 */ /* 0x000e6e0000002100 */
[----:B------:R-:W2:Y:S01]  /*0020*/  LDC.64 R8, c[0x0][0x220] ;  /* 0x00008800ff087b82 */ /* 0x000ea20000000a00 */
[----:B------:R-:W-:Y:S01]  /*0030*/  ULDC.64 UR4, c[0x0][0x208] ;  /* 0x0000820000047ab9 */ /* 0x000fe20000000a00 */
[----:B------:R-:W3:Y:S06]  /*0040*/  S2R R5, SR_CTAID.X ;  /* 0x0000000000057919 */ /* 0x000eec0000002500 */
[----:B------:R-:W4:Y:S08]  /*0050*/  LDC.64 R12, c[0x0][0x210] ;  /* 0x00008400ff0c7b82 */ /* 0x000f300000000a00 */
[----:B------:R-:W5:Y:S08]  /*0060*/  LDC.64 R14, c[0x0][0x218] ;  /* 0x00008600ff0e7b82 */ /* 0x000f700000000a00 */
[----:B------:R-:W4:Y:S01]  /*0070*/  LDC.64 R16, c[0x0][0x228] ;  /* 0x00008a00ff107b82 */ /* 0x000f220000000a00 */
[----:B-1----:R-:W-:-:S07]  /*0080*/  SHF.L.U32 R0, R0, 0x1, RZ ;  /* 0x0000000100007819 */ /* 0x002fce00000006ff */
[----:B------:R-:W1:Y:S01]  /*0090*/  LDC.64 R18, c[0x0][0x230] ;  /* 0x00008c00ff127b82 */ /* 0x000e620000000a00 */
[----:B---3--:R-:W-:Y:S02]  /*00a0*/  SHF.R.S32.HI R3, RZ, 0x17, R5 ;  /* 0x00000017ff037819 */ /* 0x008fe40000011405 */
[----:B------:R-:W-:Y:S02]  /*00b0*/  LOP3.LUT R0, R0, 0xfe, RZ, 0xc0, !PT ;  /* 0x000000fe00007812 */ /* 0x000fe400078ec0ff */
[----:B------:R-:W-:Y:S02]  /*00c0*/  SGXT R3, R3, 0x1 ;  /* 0x000000010303781a */ /* 0x000fe40000000200 */
[----:B------:R-:W-:-:S04]  /*00d0*/  LEA R0, R5, R0, 0x8 ;  /* 0x0000000005007211 */ /* 0x000fc800078e40ff */
[----:B------:R-:W-:Y:S02]  /*00e0*/  LEA.HI R3, R3, R0, RZ, 0x2 ;  /* 0x0000000003037211 */ /* 0x000fe400078f10ff */
[----:B------:R-:W-:Y:S02]  /*00f0*/  ISETP.GE.AND P0, PT, R0, 0xc00, PT ;  /* 0x00000c000000780c */ /* 0x000fe40003f06270 */
[----:B------:R-:W-:-:S05]  /*0100*/  SHF.R.S32.HI R3, RZ, 0x2, R3 ;  /* 0x00000002ff037819 */ /* 0x000fca0000011403 */
[----:B------:R-:W-:-:S05]  /*0110*/  IMAD.HI R2, R3, 0x2aaaaaab, RZ ;  /* 0x2aaaaaab03027827 */ /* 0x000fca00078e02ff */
[----:B------:R-:W-:-:S04]  /*0120*/  SHF.R.U32.HI R5, RZ, 0x1f, R2 ;  /* 0x0000001fff057819 */ /* 0x000fc80000011602 */
[----:B------:R-:W-:Y:S02]  /*0130*/  LEA.HI R2, R2, R5, RZ, 0x1b ;  /* 0x0000000502027211 */ /* 0x000fe400078fd8ff */
[----:B------:R-:W-:-:S03]  /*0140*/  CS2R R4, SRZ ;  /* 0x0000000000047805 */ /* 0x000fc6000001ff00 */
[----:B------:R-:W-:-:S04]  /*0150*/  IMAD R11, R2, -0xc0, R3 ;  /* 0xffffff40020b7824 */ /* 0x000fc800078e0203 */
[----:B--2---:R-:W-:-:S05]  /*0160*/  IMAD.WIDE R8, R11, 0x4, R8 ;  /* 0x000000040b087825 */ /* 0x004fca00078e0208 */
[----:B------:R-:W2:Y:S04]  /*0170*/  @!P0 LDG.E.EL R4, desc[UR4][R8.64] ;  /* 0x0000000408048981 */ /* 0x000ea8000c2e1900 */
[----:B------:R3:W2:Y:S01]  /*0180*/  @!P0 LDG.E.EL R5, desc[UR4][R8.64] ;  /* 0x0000000408058981 */ /* 0x0006a2000c2e1900 */
[----:B------:R-:W-:Y:S02]  /*0190*/  CS2R R6, SRZ ;  /* 0x0000000000067805 */ /* 0x000fe4000001ff00 */
[----:B------:R-:W-:Y:S01]  /*01a0*/  CS2R R2, SRZ ;  /* 0x0000000000027805 */ /* 0x000fe2000001ff00 */
[----:B----4-:R-:W-:-:S04]  /*01b0*/  IMAD.WIDE R12, R0, 0x4, R12 ;  /* 0x00000004000c7825 */ /* 0x010fc800078e020c */
[C---:B-----5:R-:W-:Y:S01]  /*01c0*/  IMAD.WIDE R14, R11.reuse, 0x4, R14 ;  /* 0x000000040b0e7825 */ /* 0x060fe200078e020e */
[----:B------:R-:W4:Y:S04]  /*01d0*/  @!P0 LDG.E.64 R2, desc[UR4][R12.64] ;  /* 0x000000040c028981 */ /* 0x000f28000c1e1b00 */
[----:B------:R-:W4:Y:S01]  /*01e0*/  @!P0 LDG.E.EL R7, desc[UR4][R14.64] ;  /* 0x000000040e078981 */ /* 0x000f22000c2e1900 */
[C---:B0-----:R-:W-:Y:S01]  /*01f0*/  IMAD.WIDE R16, R11.reuse, 0x4, R16 ;  /* 0x000000040b107825 */ /* 0x041fe200078e0210 */
[----:B---3--:R-:W-:Y:S02]  /*0200*/  CS2R R8, SRZ ;  /* 0x0000000000087805 */ /* 0x008fe4000001ff00 */
[----:B------:R-:W3:Y:S01]  /*0210*/  @!P0 LDG.E.EL R6, desc[UR4][R14.64] ;  /* 0x000000040e068981 */ /* 0x000ee2000c2e1900 */
[----:B-1----:R-:W-:Y:S01]  /*0220*/  IMAD.WIDE R18, R11, 0x4, R18 ;  /* 0x000000040b127825 */ /* 0x002fe200078e0212 */
[----:B------:R-:W-:-:S02]  /*0230*/  CS2R R10, SRZ ;  /* 0x00000000000a7805 */ /* 0x000fc4000001ff00 */
[----:B------:R-:W5:Y:S04]  /*0240*/  @!P0 LDG.E.EL R9, desc[UR4][R16.64] ;  /* 0x0000000410098981 */ /* 0x000f68000c2e1900 */
[----:B------:R0:W3:Y:S04]  /*0250*/  @!P0 LDG.E.EL R11, desc[UR4][R16.64] ;  /* 0x00000004100b8981 */ /* 0x0000e8000c2e1900 */
[----:B------:R-:W3:Y:S04]  /*0260*/  @!P0 LDG.E.EL R10, desc[UR4][R18.64] ;  /* 0x00000004120a8981 */ /* 0x000ee8000c2e1900 */
[----:B------:R-:W5:Y:S01]  /*0270*/  @!P0 LDG.E.EL R8, desc[UR4][R18.64] ;  /* 0x0000000412088981 */ /* 0x000f62000c2e1900 */
[----:B0-----:R-:W-:Y:S01]  /*0280*/  HFMA2.MMA R16, -RZ, RZ, 1.625, 0 ;  /* 0x3e800000ff107435 */ /* 0x001fe200000001ff */
[----:B------:R-:W-:-:S04]  /*0290*/  IMAD.HI R14, R0, 0x2aaaaaab, RZ ;  /* 0x2aaaaaab000e7827 */ /* 0x000fc800078e02ff */
[----:B--2---:R-:W-:Y:S01]  /*02a0*/  FADD R4, R4, 0.0010000000474974513054 ;  /* 0x3a83126f04047421 */ /* 0x004fe20000000000 */
[----:B------:R-:W-:-:S03]  /*02b0*/  FADD R5, R5, 0.0010000000474974513054 ;  /* 0x3a83126f05057421 */ /* 0x000fc60000000000 */
[----:B------:R-:W0:Y:S08]  /*02c0*/  MUFU.SQRT R12, R4 ;  /* 0x00000004000c7308 */ /* 0x000e300000002000 */
[----:B------:R1:W2:Y:S01]  /*02d0*/  MUFU.SQRT R13, R5 ;  /* 0x00000005000d7308 */ /* 0x0002a20000002000 */
[C---:B0-----:R-:W-:Y:S02]  /*02e0*/  FSETP.GT.AND P1, PT, R12.reuse, 8.50705917302346158658e+37, PT ;  /* 0x7e8000000c00780b */ /* 0x041fe40003f24000 */
[----:B------:R-:W-:Y:S01]  /*02f0*/  FSETP.GEU.AND P3, PT, R12, 1.175494350822287508e-38, PT ;  /* 0x008000000c00780b */ /* 0x000fe20003f6e000 */
[----:B-1----:R-:W0:Y:S01]  /*0300*/  LDC.64 R4, c[0x0][0x238] ;  /* 0x00008e00ff047b82 */ /* 0x002e220000000a00 */
[----:B--2---:R-:W-:-:S02]  /*0310*/  FSETP.GT.AND P2, PT, R13, 8.50705917302346158658e+37, PT ;  /* 0x7e8000000d00780b */ /* 0x004fc40003f44000 */
[----:B------:R-:W-:-:S07]  /*0320*/  FSETP.GEU.AND P4, PT, R13, 1.175494350822287508e-38, PT ;  /* 0x008000000d00780b */ /* 0x000fce0003f8e000 */
[----:B------:R-:W-:-:S04]  /*0330*/  @P1 FMUL R12, R12, 0.25 ;  /* 0x3e8000000c0c1820 */ /* 0x000fc80000400000 */
[----:B------:R-:W-:Y:S01]  /*0340*/  @!P3 FMUL R12, R12, 16777216 ;  /* 0x4b8000000c0cb820 */ /* 0x000fe20000400000 */
[----:B------:R-:W-:-:S04]  /*0350*/  @P2 FMUL R13, R13, 0.25 ;  /* 0x3e8000000d0d2820 */ /* 0x000fc80000400000 */
[----:B------:R-:W-:Y:S01]  /*0360*/  @!P4 FMUL R13, R13, 16777216 ;  /* 0x4b8000000d0dc820 */ /* 0x000fe20000400000 */
[----:B------:R-:W1:Y:S01]  /*0370*/  MUFU.RCP R12, R12 ;  /* 0x0000000c000c7308 */ /* 0x000e620000001000 */
[----:B------:R-:W-:-:S07]  /*0380*/  FSEL R15, R16, 1, P1 ;  /* 0x3f800000100f7808 */ /* 0x000fce0000800000 */
[----:B------:R-:W2:Y:S01]  /*0390*/  MUFU.RCP R13, R13 ;  /* 0x0000000d000d7308 */ /* 0x000ea20000001000 */
[----:B------:R-:W-:Y:S01]  /*03a0*/  FSEL R16, R16, 1, P2 ;  /* 0x3f80000010107808 */ /* 0x000fe20001000000 */
[----:B------:R-:W-:Y:S01]  /*03b0*/  @!P3 FMUL R15, R15, 16777216 ;  /* 0x4b8000000f0fb820 */ /* 0x000fe20000400000 */
[----:B----4-:R-:W-:-:S03]  /*03c0*/  FADD R2, -R7, R2 ;  /* 0x0000000207027221 */ /* 0x010fc60000000100 */
[----:B------:R-:W-:Y:S01]  /*03d0*/  @!P4 FMUL R16, R16, 16777216 ;  /* 0x4b8000001010c820 */ /* 0x000fe20000400000 */
[----:B------:R-:W-:Y:S01]  /*03e0*/  SHF.R.U32.HI R7, RZ, 0x1f, R14 ;  /* 0x0000001fff077819 */ /* 0x000fe2000001160e */
[----:B-1----:R-:W-:Y:S01]  /*03f0*/  FMUL R15, R12, R15 ;  /* 0x0000000f0c0f7220 */ /* 0x002fe20000400000 */
[----:B---3--:R-:W-:Y:S02]  /*0400*/  FADD R3, -R6, R3 ;  /* 0x0000000306037221 */ /* 0x008fe40000000100 */
[----:B------:R-:W-:Y:S01]  /*0410*/  LEA.HI.SX32 R7, R14, R7, 0x19 ;  /* 0x000000070e077211 */ /* 0x000fe200078fcaff */
[----:B--2---:R-:W-:Y:S01]  /*0420*/  FMUL R16, R13, R16 ;  /* 0x000000100d107220 */ /* 0x004fe20000400000 */
[----:B------:R-:W-:-:S03]  /*0430*/  FMUL R15, R2, R15 ;  /* 0x0000000f020f7220 */ /* 0x000fc60000400000 */
[----:B------:R-:W-:Y:S01]  /*0440*/  FMUL R3, R3, R16 ;  /* 0x0000001003037220 */ /* 0x000fe20000400000 */
[----:B------:R-:W-:Y:S01]  /*0450*/  FFMA R10, R15, R11, R10 ;  /* 0x0000000b0f0a7223 */ /* 0x000fe2000000000a */
[----:B------:R-:W-:Y:S02]  /*0460*/  IMAD R0, R7, -0x300, R0 ;  /* 0xfffffd0007007824 */ /* 0x000fe400078e0200 */
[----:B-----5:R-:W-:Y:S02]  /*0470*/  FFMA R3, R3, R9, R8 ;  /* 0x0000000903037223 */ /* 0x020fe40000000008 */
[----:B------:R-:W-:Y:S01]  /*0480*/  IMAD R7, R7, 0x1800, R0 ;  /* 0x0000180007077824 */ /* 0x000fe200078e0200 */
[C---:B------:R-:W-:Y:S02]  /*0490*/  FSETP.GEU.AND P1, PT, R10.reuse, RZ, PT ;  /* 0x000000ff0a00720b */ /* 0x040fe40003f2e000 */
[----:B------:R-:W-:Y:S01]  /*04a0*/  FSETP.GEU.AND P2, PT, R3, RZ, PT ;  /* 0x000000ff0300720b */ /* 0x000fe20003f4e000 */
[----:B0-----:R-:W-:Y:S01]  /*04b0*/  IMAD.WIDE R4, R7, 0x4, R4 ;  /* 0x0000000407047825 */ /* 0x001fe200078e0204 */
[----:B------:R-:W-:-:S02]  /*04c0*/  FSEL R2, R10, RZ, P1 ;  /* 0x000000ff0a027208 */ /* 0x000fc40000800000 */
[----:B------:R-:W-:Y:S01]  /*04d0*/  FSEL R3, R3, RZ, P2 ;  /* 0x000000ff03037208 */ /* 0x000fe20001000000 */
[----:B------:R-:W-:Y:S08]  /*04e0*/  @P0 EXIT ;  /* 0x000000000000094d */ /* 0x000ff00003800000 */
[----:B------:R-:W-:Y:S01]  /*04f0*/  STG.E.64 desc[UR4][R4.64], R2 ;  /* 0x0000000204007986 */ /* 0x000fe2000c101b04 */
[----:B------:R-:W-:Y:S05]  /*0500*/  EXIT ;  /* 0x000000000000794d */ /* 0x000fea0003800000 */
.L_x_0:
[----:B------:R-:W-:-:S00]  /*0510*/  BRA `(.L_x_0) ;  /* 0xfffffffc00fc7947 */ /* 0x000fc0000383ffff */
[----:B------:R-:W-:-:S00]  /*0520*/  NOP ;  /* 0x0000000000007918 */ /* 0x000fc00000000000 */
        /* <DEDUP_REMOVED lines=13> */
.L_x_1:


//--------------------- .nv.global.init           --------------------------
	.section	.nv.global.init,"aw",@progbits
.nv.global.init:
	.type		_$_str,@object
	.size		_$_str,(_$_str_$_2 - _$_str)
_$_str:
        /*0000*/ 	.byte	0x5f, 0x5f, 0x43, 0x55, 0x44, 0x41, 0x5f, 0x46, 0x54, 0x5a, 0x00
	.type		_$_str_$_2,@object
	.size		_$_str_$_2,(.L_1 - _$_str_$_2)
_$_str_$_2:
        /*000b*/ 	.byte	0x5f, 0x5f, 0x43, 0x55, 0x44, 0x41, 0x5f, 0x50, 0x52, 0x45, 0x43, 0x5f, 0x53, 0x51, 0x52, 0x54
        /*001b*/ 	.byte	0x00
.L_1:


//--------------------- .nv.constant0.triton_poi_fused__native_batch_norm_legit_no_training_relu_25 --------------------------
	.section	.nv.constant0.triton_poi_fused__native_batch_norm_legit_no_training_relu_25,"a",@progbits
	.sectionflags	@""
	.align	4
.nv.constant0.triton_poi_fused__native_batch_norm_legit_no_training_relu_25:
	.zero		580
